	.headerflags	@"EF_CUDA_TEXMODE_UNIFIED EF_CUDA_64BIT_ADDRESS EF_CUDA_ACCELERATORS EF_CUDA_SM90 EF_CUDA_VIRTUAL_SM(EF_CUDA_SM90)"
	.elftype	@"ET_EXEC"


//--------------------- .nv.info                  --------------------------
	.section	.nv.info,"",@"SHT_CUDA_INFO"
	.align	4


	//----- nvinfo : EIATTR_REGCOUNT
	.align		4
        /*0000*/ 	.byte	0x04, 0x2f
        /*0002*/ 	.short	(.L_3 - .L_2)
	.align		4
.L_2:
        /*0004*/ 	.word	index@(triton_per_fused__weight_norm_interface_0)
        /*0008*/ 	.word	0x00000012


	//----- nvinfo : EIATTR_MIN_STACK_SIZE
	.align		4
.L_3:
        /*000c*/ 	.byte	0x04, 0x12
        /*000e*/ 	.short	(.L_5 - .L_4)
	.align		4
.L_4:
        /*0010*/ 	.word	index@(triton_per_fused__weight_norm_interface_0)
        /*0014*/ 	.word	0x00000000


	//----- nvinfo : EIATTR_FRAME_SIZE
	.align		4
.L_5:
        /*0018*/ 	.byte	0x04, 0x11
        /*001a*/ 	.short	(.L_7 - .L_6)
	.align		4
.L_6:
        /*001c*/ 	.word	index@(triton_per_fused__weight_norm_interface_0)
        /*0020*/ 	.word	0x00000000


	//----- nvinfo : EIATTR_MIN_STACK_SIZE
	.align		4
.L_7:
        /*0024*/ 	.byte	0x04, 0x12
        /*0026*/ 	.short	(.L_9 - .L_8)
	.align		4
.L_8:
        /*0028*/ 	.word	index@(triton_per_fused__weight_norm_interface_0)
        /*002c*/ 	.word	0x00000000
.L_9:


//--------------------- .nv.info.triton_per_fused__weight_norm_interface_0 --------------------------
	.section	.nv.info.triton_per_fused__weight_norm_interface_0,"",@"SHT_CUDA_INFO"
	.sectionflags	@""
	.align	4


	//----- nvinfo : EIATTR_CUDA_API_VERSION
	.align		4
        /*0000*/ 	.byte	0x04, 0x37
        /*0002*/ 	.short	(.L_11 - .L_10)
.L_10:
        /*0004*/ 	.word	0x0000007c


	//----- nvinfo : EIATTR_KPARAM_INFO
	.align		4
.L_11:
        /*0008*/ 	.byte	0x04, 0x17
        /*000a*/ 	.short	(.L_13 - .L_12)
.L_12:
        /*000c*/ 	.word	0x00000000
        /*0010*/ 	.short	0x0005
        /*0012*/ 	.short	0x0024
        /*0014*/ 	.byte	0x00, 0xf0, 0x11, 0x00


	//----- nvinfo : EIATTR_KPARAM_INFO
	.align		4
.L_13:
        /*0018*/ 	.byte	0x04, 0x17
        /*001a*/ 	.short	(.L_15 - .L_14)
.L_14:
        /*001c*/ 	.word	0x00000000
        /*0020*/ 	.short	0x0004
        /*0022*/ 	.short	0x0020
        /*0024*/ 	.byte	0x00, 0xf0, 0x11, 0x00


	//----- nvinfo : EIATTR_KPARAM_INFO
	.align		4
.L_15:
        /*0028*/ 	.byte	0x04, 0x17
        /*002a*/ 	.short	(.L_17 - .L_16)
.L_16:
        /*002c*/ 	.word	0x00000000
        /*0030*/ 	.short	0x0003
        /*0032*/ 	.short	0x0018
        /*0034*/ 	.byte	0x00, 0xf4, 0x21, 0x00


	//----- nvinfo : EIATTR_KPARAM_INFO
	.align		4
.L_17:
        /*0038*/ 	.byte	0x04, 0x17
        /*003a*/ 	.short	(.L_19 - .L_18)
.L_18:
        /*003c*/ 	.word	0x00000000
        /*0040*/ 	.short	0x0002
        /*0042*/ 	.short	0x0010
        /*0044*/ 	.byte	0x00, 0xf4, 0x21, 0x00


	//----- nvinfo : EIATTR_KPARAM_INFO
	.align		4
.L_19:
        /*0048*/ 	.byte	0x04, 0x17
        /*004a*/ 	.short	(.L_21 - .L_20)
.L_20:
        /*004c*/ 	.word	0x00000000
        /*0050*/ 	.short	0x0001
        /*0052*/ 	.short	0x0008
        /*0054*/ 	.byte	0x00, 0xf4, 0x21, 0x00


	//----- nvinfo : EIATTR_KPARAM_INFO
	.align		4
.L_21:
        /*0058*/ 	.byte	0x04, 0x17
        /*005a*/ 	.short	(.L_23 - .L_22)
.L_22:
        /*005c*/ 	.word	0x00000000
        /*0060*/ 	.short	0x0000
        /*0062*/ 	.short	0x0000
        /*0064*/ 	.byte	0x00, 0xf4, 0x21, 0x00


	//----- nvinfo : EIATTR_SPARSE_MMA_MASK
	.align		4
.L_23:
        /*0068*/ 	.byte	0x03, 0x50
        /*006a*/ 	.short	0x0000


	//----- nvinfo : EIATTR_MAXREG_COUNT
	.align		4
        /*006c*/ 	.byte	0x03, 0x1b
        /*006e*/ 	.short	0x00ff


	//----- nvinfo : EIATTR_COOP_GROUP_MASK_REGIDS
	.align		4
        /*0070*/ 	.byte	0x04, 0x29
        /*0072*/ 	.short	(.L_25 - .L_24)


	//   ....[0]....
.L_24:
        /*0074*/ 	.word	0xffffffff


	//   ....[1]....
        /*0078*/ 	.word	0xffffffff


	//   ....[2]....
        /*007c*/ 	.word	0xffffffff


	//   ....[3]....
        /*0080*/ 	.word	0xffffffff


	//   ....[4]....
        /*0084*/ 	.word	0xffffffff


	//   ....[5]....
        /*0088*/ 	.word	0xffffffff


	//----- nvinfo : EIATTR_COOP_GROUP_INSTR_OFFSETS
	.align		4
.L_25:
        /*008c*/ 	.byte	0x04, 0x28
        /*008e*/ 	.short	(.L_27 - .L_26)


	//   ....[0]....
.L_26:
        /*0090*/ 	.word	0x00000180


	//   ....[1]....
        /*0094*/ 	.word	0x000001a0


	//   ....[2]....
        /*0098*/ 	.word	0x000001c0


	//   ....[3]....
        /*009c*/ 	.word	0x000001e0


	//   ....[4]....
        /*00a0*/ 	.word	0x00000200


	//   ....[5]....
        /*00a4*/ 	.word	0x000002a0


	//----- nvinfo : EIATTR_EXIT_INSTR_OFFSETS
	.align		4
.L_27:
        /*00a8*/ 	.byte	0x04, 0x1c
        /*00aa*/ 	.short	(.L_29 - .L_28)


	//   ....[0]....
.L_28:
        /*00ac*/ 	.word	0x00000410


	//   ....[1]....
        /*00b0*/ 	.word	0x00000430


	//----- nvinfo : EIATTR_REQNTID
	.align		4
.L_29:
        /*00b4*/ 	.byte	0x04, 0x10
        /*00b6*/ 	.short	(.L_31 - .L_30)
.L_30:
        /*00b8*/ 	.word	0x00000040
        /*00bc*/ 	.word	0x00000001
        /*00c0*/ 	.word	0x00000001


	//----- nvinfo : EIATTR_CBANK_PARAM_SIZE
	.align		4
.L_31:
        /*00c4*/ 	.byte	0x03, 0x19
        /*00c6*/ 	.short	0x0028


	//----- nvinfo : EIATTR_PARAM_CBANK
	.align		4
        /*00c8*/ 	.byte	0x04, 0x0a
        /*00ca*/ 	.short	(.L_33 - .L_32)
	.align		4
.L_32:
        /*00cc*/ 	.word	index@(.nv.constant0.triton_per_fused__weight_norm_interface_0)
        /*00d0*/ 	.short	0x0210
        /*00d2*/ 	.short	0x0028


	//----- nvinfo : EIATTR_SW_WAR
	.align		4
.L_33:
        /*00d4*/ 	.byte	0x04, 0x36
        /*00d6*/ 	.short	(.L_35 - .L_34)
.L_34:
        /*00d8*/ 	.word	0x00000008
.L_35:


//--------------------- .nv.callgraph             --------------------------
	.section	.nv.callgraph,"",@"SHT_CUDA_CALLGRAPH"
	.align	4
	.sectionentsize	8
	.align		4
        /*0000*/ 	.word	0x00000000
	.align		4
        /*0004*/ 	.word	0xffffffff
	.align		4
        /*0008*/ 	.word	0x00000000
	.align		4
        /*000c*/ 	.word	0xfffffffe
	.align		4
        /*0010*/ 	.word	0x00000000
	.align		4
        /*0014*/ 	.word	0xfffffffd
	.align		4
        /*0018*/ 	.word	0x00000000
	.align		4
        /*001c*/ 	.word	0xfffffffc


//--------------------- .nv.constant4             --------------------------
	.section	.nv.constant4,"a",@progbits
	.align	8
	.align		8
.nv.constant4:
        /*0000*/ 	.dword	_$_str
	.align		8
        /*0008*/ 	.dword	_$_str_$_2


//--------------------- .text.triton_per_fused__weight_norm_interface_0 --------------------------
	.section	.text.triton_per_fused__weight_norm_interface_0,"ax",@progbits
	.sectionflags	@"SHF_BARRIERS=1"
	.align	128
        .global         triton_per_fused__weight_norm_interface_0
        .type           triton_per_fused__weight_norm_interface_0,@function
        .size           triton_per_fused__weight_norm_interface_0,(.L_x_1 - triton_per_fused__weight_norm_interface_0)
        .other          triton_per_fused__weight_norm_interface_0,@"STO_CUDA_ENTRY STV_DEFAULT"
triton_per_fused__weight_norm_interface_0:
.text.triton_per_fused__weight_norm_interface_0:
[----:B------:R-:W0:Y:S02]  /*0000*/  LDC R1, c[0x0][0x28] ;  /* 0x00000a00ff017b82 */ /* 0x000e240000000800 */
[----:B------:R-:W1:Y:S01]  /*0010*/  S2R R2, SR_CTAID.X ;  /* 0x0000000000027919 */ /* 0x000e620000002500 */
[----:B------:R-:W2:Y:S01]  /*0020*/  LDC.64 R8, c[0x0][0x218] ;  /* 0x00008600ff087b82 */ /* 0x000ea20000000a00 */
[----:B------:R-:W-:Y:S01]  /*0030*/  CS2R R4, SRZ ;  /* 0x0000000000047805 */ /* 0x000fe2000001ff00 */
[----:B------:R-:W-:Y:S01]  /*0040*/  ULDC.64 UR6, c[0x0][0x208] ;  /* 0x0000820000067ab9 */ /* 0x000fe20000000a00 */
[----:B------:R-:W3:Y:S05]  /*0050*/  S2R R15, SR_TID.X ;  /* 0x00000000000f7919 */ /* 0x000eea0000002100 */
[----:B------:R-:W4:Y:S01]  /*0060*/  LDC.64 R10, c[0x0][0x220] ;  /* 0x00008800ff0a7b82 */ /* 0x000f220000000a00 */
[----:B-1----:R-:W-:-:S02]  /*0070*/  ISETP.GE.AND P0, PT, R2, 0x4, PT ;  /* 0x000000040200780c */ /* 0x002fc40003f06270 */
[----:B---3--:R-:W-:-:S04]  /*0080*/  LOP3.LUT R3, R15, 0x3f, RZ, 0xc0, !PT ;  /* 0x0000003f0f037812 */ /* 0x008fc800078ec0ff */
[----:B------:R-:W-:Y:S01]  /*0090*/  ISETP.LT.U32.AND P2, PT, R3, 0x24, !P0 ;  /* 0x000000240300780c */ /* 0x000fe20004741070 */
[----:B------:R-:W-:-:S04]  /*00a0*/  IMAD R0, R2, 0x24, R3 ;  /* 0x0000002402007824 */ /* 0x000fc800078e0203 */
[----:B--2---:R-:W-:-:S08]  /*00b0*/  IMAD.WIDE R8, R0, 0x4, R8 ;  /* 0x0000000400087825 */ /* 0x004fd000078e0208 */
[----:B------:R-:W2:Y:S01]  /*00c0*/  @P2 LDG.E R4, desc[UR6][R8.64] ;  /* 0x0000000608042981 */ /* 0x000ea2000c1e1900 */
[----:B----4-:R-:W-:-:S05]  /*00d0*/  IMAD.WIDE R10, R2, 0x4, R10 ;  /* 0x00000004020a7825 */ /* 0x010fca00078e020a */
[----:B------:R1:W3:Y:S01]  /*00e0*/  @!P0 LDG.E.EL R5, desc[UR6][R10.64] ;  /* 0x000000060a058981 */ /* 0x0002e2000c2e1900 */
[----:B------:R-:W4:Y:S01]  /*00f0*/  S2UR UR5, SR_CgaCtaId ;  /* 0x00000000000579c3 */ /* 0x000f220000008800 */
[C---:B------:R-:W-:Y:S01]  /*0100*/  LOP3.LUT P1, RZ, R15.reuse, 0x1f, RZ, 0xc0, !PT ;  /* 0x0000001f0fff7812 */ /* 0x040fe2000782c0ff */
[----:B------:R-:W-:Y:S01]  /*0110*/  UMOV UR4, 0x400 ;  /* 0x0000040000047882 */ /* 0x000fe20000000000 */
[----:B------:R-:W-:Y:S01]  /*0120*/  ISETP.GE.AND P3, PT, R15, 0x2, PT ;  /* 0x000000020f00780c */ /* 0x000fe20003f66270 */
[----:B----4-:R-:W-:-:S06]  /*0130*/  UPRMT UR4, UR5, 0x654, UR4 ;  /* 0x0000065405047896 */ /* 0x010fcc0008000004 */
[----:B-1----:R-:W-:Y:S02]  /*0140*/  LEA R10, R15, UR4, 0x2 ;  /* 0x000000040f0a7c11 */ /* 0x002fe4000f8e10ff */
[----:B--2---:R-:W-:-:S05]  /*0150*/  SEL R4, R4, RZ, P2 ;  /* 0x000000ff04047207 */ /* 0x004fca0001000000 */
[----:B------:R-:W-:-:S05]  /*0160*/  FMUL R7, R4, R4 ;  /* 0x0000000404077220 */ /* 0x000fca0000400000 */
[----:B------:R-:W-:-:S05]  /*0170*/  FSEL R7, R7, RZ, P2 ;  /* 0x000000ff07077208 */ /* 0x000fca0001000000 */
[----:B------:R-:W1:Y:S02]  /*0180*/  SHFL.BFLY PT, R12, R7, 0x10, 0x1f ;  /* 0x0e001f00070c7f89 */ /* 0x000e6400000e0000 */
[----:B-1----:R-:W-:-:S05]  /*0190*/  FADD R12, R7, R12 ;  /* 0x0000000c070c7221 */ /* 0x002fca0000000000 */
[----:B------:R-:W1:Y:S02]  /*01a0*/  SHFL.BFLY PT, R13, R12, 0x8, 0x1f ;  /* 0x0d001f000c0d7f89 */ /* 0x000e6400000e0000 */
[----:B-1----:R-:W-:-:S05]  /*01b0*/  FADD R13, R12, R13 ;  /* 0x0000000d0c0d7221 */ /* 0x002fca0000000000 */
[----:B------:R-:W1:Y:S02]  /*01c0*/  SHFL.BFLY PT, R8, R13, 0x4, 0x1f ;  /* 0x0c801f000d087f89 */ /* 0x000e6400000e0000 */
[----:B-1----:R-:W-:-:S05]  /*01d0*/  FADD R8, R13, R8 ;  /* 0x000000080d087221 */ /* 0x002fca0000000000 */
[----:B------:R-:W1:Y:S02]  /*01e0*/  SHFL.BFLY PT, R9, R8, 0x2, 0x1f ;  /* 0x0c401f0008097f89 */ /* 0x000e6400000e0000 */
[----:B-1----:R-:W-:-:S05]  /*01f0*/  FADD R9, R8, R9 ;  /* 0x0000000908097221 */ /* 0x002fca0000000000 */
[----:B------:R-:W1:Y:S01]  /*0200*/  SHFL.BFLY PT, R14, R9, 0x1, 0x1f ;  /* 0x0c201f00090e7f89 */ /* 0x000e6200000e0000 */
[----:B------:R-:W-:-:S04]  /*0210*/  SHF.R.U32.HI R7, RZ, 0x3, R15 ;  /* 0x00000003ff077819 */ /* 0x000fc8000001160f */
[----:B------:R-:W-:Y:S01]  /*0220*/  LOP3.LUT R7, R7, 0x4, RZ, 0xc0, !PT ;  /* 0x0000000407077812 */ /* 0x000fe200078ec0ff */
[----:B-1----:R-:W-:-:S05]  /*0230*/  FADD R14, R9, R14 ;  /* 0x0000000e090e7221 */ /* 0x002fca0000000000 */
[----:B------:R-:W-:Y:S01]  /*0240*/  @!P1 STS [R7+UR4], R14 ;  /* 0x0000000e07009988 */ /* 0x000fe20008000804 */
[----:B------:R-:W-:Y:S06]  /*0250*/  BAR.SYNC.DEFER_BLOCKING 0x0 ;  /* 0x0000000000007b1d */ /* 0x000fec0000010000 */
[----:B------:R-:W1:Y:S01]  /*0260*/  @!P3 LDS R6, [R10] ;  /* 0x000000000a06b984 */ /* 0x000e620000000800 */
[----:B------:R-:W-:-:S04]  /*0270*/  LOP3.LUT R8, R15, 0x1, RZ, 0xc0, !PT ;  /* 0x000000010f087812 */ /* 0x000fc800078ec0ff */
[----:B------:R-:W-:-:S04]  /*0280*/  ISETP.NE.U32.AND P1, PT, R8, 0x1, PT ;  /* 0x000000010800780c */ /* 0x000fc80003f25070 */
[----:B------:R-:W-:Y:S01]  /*0290*/  ISETP.LT.AND P1, PT, R15, 0x2, P1 ;  /* 0x000000020f00780c */ /* 0x000fe20000f21270 */
[----:B-1----:R-:W1:Y:S02]  /*02a0*/  SHFL.BFLY PT, R9, R6, 0x1, 0x1f ;  /* 0x0c201f0006097f89 */ /* 0x002e6400000e0000 */
[----:B-1----:R-:W-:Y:S02]  /*02b0*/  FADD R11, R6, R9 ;  /* 0x00000009060b7221 */ /* 0x002fe40000000000 */
[----:B------:R-:W1:Y:S08]  /*02c0*/  LDC.64 R6, c[0x0][0x210] ;  /* 0x00008400ff067b82 */ /* 0x000e700000000a00 */
[----:B------:R-:W-:Y:S01]  /*02d0*/  @P1 STS [R10], R11 ;  /* 0x0000000b0a001388 */ /* 0x000fe20000000800 */
[----:B------:R-:W-:Y:S06]  /*02e0*/  BAR.SYNC.DEFER_BLOCKING 0x0 ;  /* 0x0000000000007b1d */ /* 0x000fec0000010000 */
[----:B------:R-:W2:Y:S02]  /*02f0*/  LDS R12, [UR4] ;  /* 0x00000004ff0c7984 */ /* 0x000ea40008000800 */
[----:B------:R-:W-:Y:S06]  /*0300*/  BAR.SYNC.DEFER_BLOCKING 0x0 ;  /* 0x0000000000007b1d */ /* 0x000fec0000010000 */
[----:B--2---:R-:W2:Y:S02]  /*0310*/  MUFU.SQRT R13, R12 ;  /* 0x0000000c000d7308 */ /* 0x004ea40000002000 */
[C---:B--2---:R-:W-:Y:S01]  /*0320*/  FSETP.GEU.AND P1, PT, R13.reuse, 1.175494350822287508e-38, PT ;  /* 0x008000000d00780b */ /* 0x044fe20003f2e000 */
[C---:B------:R-:W-:Y:S01]  /*0330*/  FMUL R8, R13.reuse, 0.25 ;  /* 0x3e8000000d087820 */ /* 0x040fe20000400000 */
[----:B------:R-:W-:-:S04]  /*0340*/  FSETP.GT.AND P3, PT, R13, 8.50705917302346158658e+37, PT ;  /* 0x7e8000000d00780b */ /* 0x000fc80003f64000 */
[----:B------:R-:W-:Y:S02]  /*0350*/  FSEL R14, R8, R13, P3 ;  /* 0x0000000d080e7208 */ /* 0x000fe40001800000 */
[----:B------:R-:W2:Y:S05]  /*0360*/  LDC.64 R8, c[0x0][0x228] ;  /* 0x00008a00ff087b82 */ /* 0x000eaa0000000a00 */
[----:B------:R-:W-:Y:S01]  /*0370*/  @!P1 FMUL R14, R14, 16777216 ;  /* 0x4b8000000e0e9820 */ /* 0x000fe20000400000 */
[----:B------:R-:W-:-:S05]  /*0380*/  ISETP.EQ.AND P0, PT, R3, RZ, !P0 ;  /* 0x000000ff0300720c */ /* 0x000fca0004702270 */
[----:B------:R-:W4:Y:S01]  /*0390*/  MUFU.RCP R14, R14 ;  /* 0x0000000e000e7308 */ /* 0x000f220000001000 */
[----:B---3--:R-:W-:Y:S01]  /*03a0*/  @P3 FMUL R5, R5, 0.25 ;  /* 0x3e80000005053820 */ /* 0x008fe20000400000 */
[----:B-1----:R-:W-:-:S04]  /*03b0*/  IMAD.WIDE R2, R2, 0x4, R6 ;  /* 0x0000000402027825 */ /* 0x002fc800078e0206 */
[----:B------:R-:W-:Y:S02]  /*03c0*/  @!P1 FMUL R5, R5, 16777216 ;  /* 0x4b80000005059820 */ /* 0x000fe40000400000 */
[----:B------:R1:W-:Y:S02]  /*03d0*/  @P0 STG.E desc[UR6][R2.64], R13 ;  /* 0x0000000d02000986 */ /* 0x0003e4000c101906 */
[----:B----4-:R-:W-:Y:S01]  /*03e0*/  FMUL R5, R14, R5 ;  /* 0x000000050e057220 */ /* 0x010fe20000400000 */
[----:B--2---:R-:W-:-:S04]  /*03f0*/  IMAD.WIDE R6, R0, 0x4, R8 ;  /* 0x0000000400067825 */ /* 0x004fc800078e0208 */
[----:B------:R-:W-:Y:S01]  /*0400*/  FMUL R5, R4, R5 ;  /* 0x0000000504057220 */ /* 0x000fe20000400000 */
[----:B-1----:R-:W-:Y:S06]  /*0410*/  @!P2 EXIT ;  /* 0x000000000000a94d */ /* 0x002fec0003800000 */
[----:B------:R-:W-:Y:S01]  /*0420*/  STG.E desc[UR6][R6.64], R5 ;  /* 0x0000000506007986 */ /* 0x000fe2000c101906 */
[----:B------:R-:W-:Y:S05]  /*0430*/  EXIT ;  /* 0x000000000000794d */ /* 0x000fea0003800000 */
.L_x_0:
[----:B------:R-:W-:-:S00]  /*0440*/  BRA `(.L_x_0) ;  /* 0xfffffffc00fc7947 */ /* 0x000fc0000383ffff */
[----:B------:R-:W-:-:S00]  /*0450*/  NOP ;  /* 0x0000000000007918 */ /* 0x000fc00000000000 */
        /* <DEDUP_REMOVED lines=10> */
.L_x_1:


//--------------------- .nv.global.init           --------------------------
	.section	.nv.global.init,"aw",@progbits
.nv.global.init:
	.type		_$_str,@object
	.size		_$_str,(_$_str_$_2 - _$_str)
_$_str:
        /*0000*/ 	.byte	0x5f, 0x5f, 0x43, 0x55, 0x44, 0x41, 0x5f, 0x46, 0x54, 0x5a, 0x00
	.type		_$_str_$_2,@object
	.size		_$_str_$_2,(.L_1 - _$_str_$_2)
_$_str_$_2:
        /*000b*/ 	.byte	0x5f, 0x5f, 0x43, 0x55, 0x44, 0x41, 0x5f, 0x50, 0x52, 0x45, 0x43, 0x5f, 0x53, 0x51, 0x52, 0x54
        /*001b*/ 	.byte	0x00
.L_1:


//--------------------- .nv.shared.triton_per_fused__weight_norm_interface_0 --------------------------
	.section	.nv.shared.triton_per_fused__weight_norm_interface_0,"aw",@nobits
	.sectionflags	@""
	.align	16
	.zero		1024


//--------------------- .nv.constant0.triton_per_fused__weight_norm_interface_0 --------------------------
	.section	.nv.constant0.triton_per_fused__weight_norm_interface_0,"a",@progbits
	.sectionflags	@""
	.align	4
.nv.constant0.triton_per_fused__weight_norm_interface_0:
	.zero		568
